//
// Generated by NVIDIA NVVM Compiler
//
// Compiler Build ID: CL-36424714
// Cuda compilation tools, release 13.0, V13.0.88
// Based on NVVM 20.0.0
//

.version 9.0
.target sm_100
.address_size 64

	// .globl	_Z15packet_classifyPiS_S_S_ii

.visible .entry _Z15packet_classifyPiS_S_S_ii(
	.param .u64 .ptr .align 1 _Z15packet_classifyPiS_S_S_ii_param_0,
	.param .u64 .ptr .align 1 _Z15packet_classifyPiS_S_S_ii_param_1,
	.param .u64 .ptr .align 1 _Z15packet_classifyPiS_S_S_ii_param_2,
	.param .u64 .ptr .align 1 _Z15packet_classifyPiS_S_S_ii_param_3,
	.param .u32 _Z15packet_classifyPiS_S_S_ii_param_4,
	.param .u32 _Z15packet_classifyPiS_S_S_ii_param_5
)
{
	.reg .pred 	%p<6>;
	.reg .b16 	%rs<3>;
	.reg .b32 	%r<82>;
	.reg .b64 	%rd<47>;

	ld.param.u64 	%rd7, [_Z15packet_classifyPiS_S_S_ii_param_0];
	ld.param.u64 	%rd5, [_Z15packet_classifyPiS_S_S_ii_param_1];
	ld.param.u64 	%rd8, [_Z15packet_classifyPiS_S_S_ii_param_2];
	ld.param.u64 	%rd6, [_Z15packet_classifyPiS_S_S_ii_param_3];
	ld.param.u32 	%r12, [_Z15packet_classifyPiS_S_S_ii_param_4];
	ld.param.u32 	%r13, [_Z15packet_classifyPiS_S_S_ii_param_5];
	cvta.to.global.u64 	%rd1, %rd8;
	cvta.to.global.u64 	%rd2, %rd7;
	mul.hi.s32 	%r14, %r13, -2004318071;
	add.s32 	%r15, %r14, %r13;
	shr.u32 	%r16, %r15, 31;
	shr.s32 	%r17, %r15, 3;
	add.s32 	%r18, %r17, %r16;
	mov.u32 	%r1, %tid.x;
	cvt.u16.u32 	%rs1, %r1;
	mul.hi.u16 	%rs2, %rs1, 4370;
	cvt.u32.u16 	%r19, %rs2;
	setp.le.u32 	%p1, %r18, %r19;
	@%p1 bra 	$L__BB0_6;
	cvta.to.global.u64 	%rd9, %rd5;
	mov.u32 	%r21, %ctaid.x;
	mov.u32 	%r22, %ntid.x;
	mad.lo.s32 	%r23, %r21, %r22, %r1;
	mul.hi.u32 	%r24, %r23, -2004318071;
	shr.u32 	%r25, %r24, 3;
	mul.lo.s32 	%r26, %r25, 15;
	sub.s32 	%r27, %r23, %r26;
	mul.lo.s32 	%r2, %r27, 511;
	mul.wide.u32 	%rd10, %r2, 4;
	add.s64 	%rd11, %rd2, %rd10;
	ld.global.u32 	%r78, [%rd11];
	mad.lo.s32 	%r28, %r12, %r27, %r25;
	mul.wide.u32 	%rd12, %r28, 4;
	add.s64 	%rd3, %rd9, %rd12;
	add.s64 	%rd4, %rd1, %rd12;
	mov.b32 	%r79, 0;
$L__BB0_2:
	ld.global.u32 	%r6, [%rd3];
	setp.ne.s32 	%p2, %r6, %r78;
	@%p2 bra 	$L__BB0_4;
	st.global.u32 	[%rd4], %r79;
	mov.b32 	%r79, 511;
	bra.uni 	$L__BB0_5;
$L__BB0_4:
	setp.lt.s32 	%p3, %r6, %r78;
	shl.b32 	%r29, %r79, 1;
	selp.b32 	%r30, 1, 2, %p3;
	add.s32 	%r79, %r30, %r29;
	add.s32 	%r31, %r79, %r2;
	mul.wide.u32 	%rd13, %r31, 4;
	add.s64 	%rd14, %rd2, %rd13;
	ld.global.u32 	%r78, [%rd14];
$L__BB0_5:
	setp.lt.s32 	%p4, %r79, 511;
	@%p4 bra 	$L__BB0_2;
$L__BB0_6:
	bar.sync 	0;
	mov.u32 	%r33, %ctaid.x;
	mov.u32 	%r34, %ntid.x;
	mad.lo.s32 	%r11, %r33, %r34, %r1;
	setp.ge.u32 	%p5, %r11, %r12;
	@%p5 bra 	$L__BB0_8;
	mul.wide.u32 	%rd15, %r11, 4;
	add.s64 	%rd16, %rd1, %rd15;
	ld.global.u32 	%r35, [%rd16];
	cvta.to.global.u64 	%rd17, %rd6;
	add.s64 	%rd18, %rd17, %rd15;
	st.global.u32 	[%rd18], %r35;
	add.s32 	%r36, %r11, %r12;
	mul.wide.u32 	%rd19, %r36, 4;
	add.s64 	%rd20, %rd1, %rd19;
	ld.global.u32 	%r37, [%rd20];
	and.b32  	%r38, %r37, %r35;
	st.global.u32 	[%rd18], %r38;
	add.s32 	%r39, %r36, %r12;
	mul.wide.u32 	%rd21, %r39, 4;
	add.s64 	%rd22, %rd1, %rd21;
	ld.global.u32 	%r40, [%rd22];
	and.b32  	%r41, %r40, %r38;
	st.global.u32 	[%rd18], %r41;
	add.s32 	%r42, %r39, %r12;
	mul.wide.u32 	%rd23, %r42, 4;
	add.s64 	%rd24, %rd1, %rd23;
	ld.global.u32 	%r43, [%rd24];
	and.b32  	%r44, %r43, %r41;
	st.global.u32 	[%rd18], %r44;
	add.s32 	%r45, %r42, %r12;
	mul.wide.u32 	%rd25, %r45, 4;
	add.s64 	%rd26, %rd1, %rd25;
	ld.global.u32 	%r46, [%rd26];
	and.b32  	%r47, %r46, %r44;
	st.global.u32 	[%rd18], %r47;
	add.s32 	%r48, %r45, %r12;
	mul.wide.u32 	%rd27, %r48, 4;
	add.s64 	%rd28, %rd1, %rd27;
	ld.global.u32 	%r49, [%rd28];
	and.b32  	%r50, %r49, %r47;
	st.global.u32 	[%rd18], %r50;
	add.s32 	%r51, %r48, %r12;
	mul.wide.u32 	%rd29, %r51, 4;
	add.s64 	%rd30, %rd1, %rd29;
	ld.global.u32 	%r52, [%rd30];
	and.b32  	%r53, %r52, %r50;
	st.global.u32 	[%rd18], %r53;
	add.s32 	%r54, %r51, %r12;
	mul.wide.u32 	%rd31, %r54, 4;
	add.s64 	%rd32, %rd1, %rd31;
	ld.global.u32 	%r55, [%rd32];
	and.b32  	%r56, %r55, %r53;
	st.global.u32 	[%rd18], %r56;
	add.s32 	%r57, %r54, %r12;
	mul.wide.u32 	%rd33, %r57, 4;
	add.s64 	%rd34, %rd1, %rd33;
	ld.global.u32 	%r58, [%rd34];
	and.b32  	%r59, %r58, %r56;
	st.global.u32 	[%rd18], %r59;
	add.s32 	%r60, %r57, %r12;
	mul.wide.u32 	%rd35, %r60, 4;
	add.s64 	%rd36, %rd1, %rd35;
	ld.global.u32 	%r61, [%rd36];
	and.b32  	%r62, %r61, %r59;
	st.global.u32 	[%rd18], %r62;
	add.s32 	%r63, %r60, %r12;
	mul.wide.u32 	%rd37, %r63, 4;
	add.s64 	%rd38, %rd1, %rd37;
	ld.global.u32 	%r64, [%rd38];
	and.b32  	%r65, %r64, %r62;
	st.global.u32 	[%rd18], %r65;
	add.s32 	%r66, %r63, %r12;
	mul.wide.u32 	%rd39, %r66, 4;
	add.s64 	%rd40, %rd1, %rd39;
	ld.global.u32 	%r67, [%rd40];
	and.b32  	%r68, %r67, %r65;
	st.global.u32 	[%rd18], %r68;
	add.s32 	%r69, %r66, %r12;
	mul.wide.u32 	%rd41, %r69, 4;
	add.s64 	%rd42, %rd1, %rd41;
	ld.global.u32 	%r70, [%rd42];
	and.b32  	%r71, %r70, %r68;
	st.global.u32 	[%rd18], %r71;
	add.s32 	%r72, %r69, %r12;
	mul.wide.u32 	%rd43, %r72, 4;
	add.s64 	%rd44, %rd1, %rd43;
	ld.global.u32 	%r73, [%rd44];
	and.b32  	%r74, %r73, %r71;
	st.global.u32 	[%rd18], %r74;
	add.s32 	%r75, %r72, %r12;
	mul.wide.u32 	%rd45, %r75, 4;
	add.s64 	%rd46, %rd1, %rd45;
	ld.global.u32 	%r76, [%rd46];
	and.b32  	%r77, %r76, %r74;
	st.global.u32 	[%rd18], %r77;
$L__BB0_8:
	ret;

}


// ===== COMPILED SASS (sm_100) =====

	.target	sm_100

	.elftype	@"ET_EXEC"


//--------------------- .note.nv.tkinfo           --------------------------
	.section	.note.nv.tkinfo,"",@"SHT_NOTE"
	.sectionflags	@"SHF_NOTE_NV_TKINFO"
	.tkinfo
        /*0018*/ 	.word	0x00000002
        /*0030*/ 	.string	""
        /*0030*/ 	.string	"ptxas"
        /*0030*/ 	.string	"Cuda compilation tools, release 13.0, V13.0.88"
        /*0030*/ 	.string	"Build cuda_13.0.r13.0/compiler.36424714_0"
        /*0030*/ 	.string	"-arch sm_100 -m 64 "



//--------------------- .note.nv.cuinfo           --------------------------
	.section	.note.nv.cuinfo,"",@"SHT_NOTE"
	.sectionflags	@"SHF_NOTE_NV_CUINFO"
        /*0018*/ 	.short	0x0002
        /*001a*/ 	.short	0x0064
        /*001c*/ 	.short	0x0082
	.zero		2


//--------------------- .nv.info                  --------------------------
	.section	.nv.info,"",@"SHT_CUDA_INFO"
	.align	4


	//----- nvinfo : EIATTR_REGCOUNT
	.align		4
        /*0000*/ 	.byte	0x04, 0x2f
        /*0002*/ 	.short	(.L_1 - .L_0)
	.align		4
.L_0:
        /*0004*/ 	.word	index@(_Z15packet_classifyPiS_S_S_ii)
        /*0008*/ 	.word	0x00000016


	//----- nvinfo : EIATTR_FRAME_SIZE
	.align		4
.L_1:
        /*000c*/ 	.byte	0x04, 0x11
        /*000e*/ 	.short	(.L_3 - .L_2)
	.align		4
.L_2:
        /*0010*/ 	.word	index@(_Z15packet_classifyPiS_S_S_ii)
        /*0014*/ 	.word	0x00000000


	//----- nvinfo : EIATTR_MIN_STACK_SIZE
	.align		4
.L_3:
        /*0018*/ 	.byte	0x04, 0x12
        /*001a*/ 	.short	(.L_5 - .L_4)
	.align		4
.L_4:
        /*001c*/ 	.word	index@(_Z15packet_classifyPiS_S_S_ii)
        /*0020*/ 	.word	0x00000000
.L_5:


//--------------------- .nv.compat                --------------------------
	.section	.nv.compat,"",@"SHT_CUDA_COMPAT_INFO"
	.align	4
        /*0000*/ 	.byte	0x02, 0x09, 0x00, 0x00, 0x02, 0x02, 0x01, 0x00, 0x02, 0x05, 0x05, 0x00, 0x03, 0x07, 0x01, 0x01
        /*0010*/ 	.byte	0x02, 0x03, 0x00, 0x00, 0x02, 0x06, 0x01, 0x00, 0x04, 0x0b, 0x08, 0x00, 0x09, 0x00, 0x00, 0x00
        /*0020*/ 	.byte	0x00, 0x00, 0x00, 0x00


//--------------------- .nv.info._Z15packet_classifyPiS_S_S_ii --------------------------
	.section	.nv.info._Z15packet_classifyPiS_S_S_ii,"",@"SHT_CUDA_INFO"
	.sectionflags	@""
	.align	4


	//----- nvinfo : EIATTR_CUDA_API_VERSION
	.align		4
        /*0000*/ 	.byte	0x04, 0x37
        /*0002*/ 	.short	(.L_7 - .L_6)
.L_6:
        /*0004*/ 	.word	0x00000082


	//----- nvinfo : EIATTR_KPARAM_INFO
	.align		4
.L_7:
        /*0008*/ 	.byte	0x04, 0x17
        /*000a*/ 	.short	(.L_9 - .L_8)
.L_8:
        /*000c*/ 	.word	0x00000000
        /*0010*/ 	.short	0x0005
        /*0012*/ 	.short	0x0024
        /*0014*/ 	.byte	0x00, 0xf0, 0x11, 0x00


	//----- nvinfo : EIATTR_KPARAM_INFO
	.align		4
.L_9:
        /*0018*/ 	.byte	0x04, 0x17
        /*001a*/ 	.short	(.L_11 - .L_10)
.L_10:
        /*001c*/ 	.word	0x00000000
        /*0020*/ 	.short	0x0004
        /*0022*/ 	.short	0x0020
        /*0024*/ 	.byte	0x00, 0xf0, 0x11, 0x00


	//----- nvinfo : EIATTR_KPARAM_INFO
	.align		4
.L_11:
        /*0028*/ 	.byte	0x04, 0x17
        /*002a*/ 	.short	(.L_13 - .L_12)
.L_12:
        /*002c*/ 	.word	0x00000000
        /*0030*/ 	.short	0x0003
        /*0032*/ 	.short	0x0018
        /*0034*/ 	.byte	0x00, 0xf5, 0x21, 0x00


	//----- nvinfo : EIATTR_KPARAM_INFO
	.align		4
.L_13:
        /*0038*/ 	.byte	0x04, 0x17
        /*003a*/ 	.short	(.L_15 - .L_14)
.L_14:
        /*003c*/ 	.word	0x00000000
        /*0040*/ 	.short	0x0002
        /*0042*/ 	.short	0x0010
        /*0044*/ 	.byte	0x00, 0xf5, 0x21, 0x00


	//----- nvinfo : EIATTR_KPARAM_INFO
	.align		4
.L_15:
        /*0048*/ 	.byte	0x04, 0x17
        /*004a*/ 	.short	(.L_17 - .L_16)
.L_16:
        /*004c*/ 	.word	0x00000000
        /*0050*/ 	.short	0x0001
        /*0052*/ 	.short	0x0008
        /*0054*/ 	.byte	0x00, 0xf5, 0x21, 0x00


	//----- nvinfo : EIATTR_KPARAM_INFO
	.align		4
.L_17:
        /*0058*/ 	.byte	0x04, 0x17
        /*005a*/ 	.short	(.L_19 - .L_18)
.L_18:
        /*005c*/ 	.word	0x00000000
        /*0060*/ 	.short	0x0000
        /*0062*/ 	.short	0x0000
        /*0064*/ 	.byte	0x00, 0xf5, 0x21, 0x00


	//----- nvinfo : EIATTR_SPARSE_MMA_MASK
	.align		4
.L_19:
        /*0068*/ 	.byte	0x03, 0x50
        /*006a*/ 	.short	0x0000


	//----- nvinfo : EIATTR_MAXREG_COUNT
	.align		4
        /*006c*/ 	.byte	0x03, 0x1b
        /*006e*/ 	.short	0x00ff


	//----- nvinfo : EIATTR_NUM_BARRIERS
	.align		4
        /*0070*/ 	.byte	0x02, 0x4c
        /*0072*/ 	.byte	0x01
	.zero		1


	//----- nvinfo : EIATTR_MERCURY_ISA_VERSION
	.align		4
        /*0074*/ 	.byte	0x03, 0x5f
        /*0076*/ 	.short	0x0101


	//----- nvinfo : EIATTR_VRC_CTA_INIT_COUNT
	.align		4
        /*0078*/ 	.byte	0x02, 0x4a
	.zero		1
	.zero		1


	//----- nvinfo : EIATTR_EXIT_INSTR_OFFSETS
	.align		4
        /*007c*/ 	.byte	0x04, 0x1c
        /*007e*/ 	.short	(.L_21 - .L_20)


	//   ....[0]....
.L_20:
        /*0080*/ 	.word	0x00000380


	//   ....[1]....
        /*0084*/ 	.word	0x00000850


	//----- nvinfo : EIATTR_CRS_STACK_SIZE
	.align		4
.L_21:
        /*0088*/ 	.byte	0x04, 0x1e
        /*008a*/ 	.short	(.L_23 - .L_22)
.L_22:
        /*008c*/ 	.word	0x00000000


	//----- nvinfo : EIATTR_CBANK_PARAM_SIZE
	.align		4
.L_23:
        /*0090*/ 	.byte	0x03, 0x19
        /*0092*/ 	.short	0x0028


	//----- nvinfo : EIATTR_PARAM_CBANK
	.align		4
        /*0094*/ 	.byte	0x04, 0x0a
        /*0096*/ 	.short	(.L_25 - .L_24)
	.align		4
.L_24:
        /*0098*/ 	.word	index@(.nv.constant0._Z15packet_classifyPiS_S_S_ii)
        /*009c*/ 	.short	0x0380
        /*009e*/ 	.short	0x0028


	//----- nvinfo : EIATTR_SW_WAR
	.align		4
.L_25:
        /*00a0*/ 	.byte	0x04, 0x36
        /*00a2*/ 	.short	(.L_27 - .L_26)
.L_26:
        /*00a4*/ 	.word	0x00000008
.L_27:


//--------------------- .nv.callgraph             --------------------------
	.section	.nv.callgraph,"",@"SHT_CUDA_CALLGRAPH"
	.align	4
	.sectionentsize	8
	.align		4
        /*0000*/ 	.word	0x00000000
	.align		4
        /*0004*/ 	.word	0xffffffff
	.align		4
        /*0008*/ 	.word	0x00000000
	.align		4
        /*000c*/ 	.word	0xfffffffe
	.align		4
        /*0010*/ 	.word	0x00000000
	.align		4
        /*0014*/ 	.word	0xfffffffd
	.align		4
        /*0018*/ 	.word	0x00000000
	.align		4
        /*001c*/ 	.word	0xfffffffc


//--------------------- .text._Z15packet_classifyPiS_S_S_ii --------------------------
	.section	.text._Z15packet_classifyPiS_S_S_ii,"ax",@progbits
	.align	128
        .global         _Z15packet_classifyPiS_S_S_ii
        .type           _Z15packet_classifyPiS_S_S_ii,@function
        .size           _Z15packet_classifyPiS_S_S_ii,(.L_x_6 - _Z15packet_classifyPiS_S_S_ii)
        .other          _Z15packet_classifyPiS_S_S_ii,@"STO_CUDA_ENTRY STV_DEFAULT"
_Z15packet_classifyPiS_S_S_ii:
.text._Z15packet_classifyPiS_S_S_ii:
[----:B------:R-:W-:Y:S01]  /*0000*/  LDC R1, c[0x0][0x37c] ;  /* 0x0000df00ff017b82 */ /* 0x000fe20000000800 */
[----:B------:R-:W0:Y:S01]  /*0010*/  S2R R0, SR_TID.X ;  /* 0x0000000000007919 */ /* 0x000e220000002100 */
[----:B------:R-:W1:Y:S01]  /*0020*/  LDCU UR5, c[0x0][0x3a4] ;  /* 0x00007480ff0577ac */ /* 0x000e620008000800 */
[----:B------:R-:W-:Y:S01]  /*0030*/  BSSY.RECONVERGENT B0, `(.L_x_0) ;  /* 0x000002e000007945 */ /* 0x000fe20003800200 */
[----:B------:R-:W-:Y:S01]  /*0040*/  UMOV UR4, URZ ;  /* 0x000000ff00047c82 */ /* 0x000fe20008000000 */
[----:B------:R-:W2:Y:S01]  /*0050*/  LDCU.64 UR6, c[0x0][0x358] ;  /* 0x00006b00ff0677ac */ /* 0x000ea20008000a00 */
[----:B-1----:R-:W-:-:S04]  /*0060*/  UIMAD.WIDE UR4, UR5, -0x77777777, UR4 ;  /* 0x88888889050478a5 */ /* 0x002fc8000f8e0204 */
[----:B------:R-:W-:-:S04]  /*0070*/  USHF.R.U32.HI UR4, URZ, 0x1f, UR5 ;  /* 0x0000001fff047899 */ /* 0x000fc80008011605 */
[----:B------:R-:W-:Y:S01]  /*0080*/  ULEA.HI.SX32 UR4, UR5, UR4, 0x1d ;  /* 0x0000000405047291 */ /* 0x000fe2000f8feaff */
[----:B0-----:R-:W-:-:S05]  /*0090*/  LOP3.LUT R2, R0, 0xffff, RZ, 0xc0, !PT ;  /* 0x0000ffff00027812 */ /* 0x001fca00078ec0ff */
[----:B------:R-:W-:-:S05]  /*00a0*/  IMAD R2, R2, 0x1112, RZ ;  /* 0x0000111202027824 */ /* 0x000fca00078e02ff */
[----:B------:R-:W-:-:S04]  /*00b0*/  SHF.R.U32.HI R2, RZ, 0x10, R2 ;  /* 0x00000010ff027819 */ /* 0x000fc80000011602 */
[----:B------:R-:W-:-:S13]  /*00c0*/  ISETP.LT.U32.AND P0, PT, R2, UR4, PT ;  /* 0x0000000402007c0c */ /* 0x000fda000bf01070 */
[----:B--2---:R-:W-:Y:S05]  /*00d0*/  @!P0 BRA `(.L_x_1) ;  /* 0x00000000008c8947 */ /* 0x004fea0003800000 */
[----:B------:R-:W0:Y:S08]  /*00e0*/  S2UR UR4, SR_CTAID.X ;  /* 0x00000000000479c3 */ /* 0x000e300000002500 */
[----:B------:R-:W0:Y:S08]  /*00f0*/  LDC R3, c[0x0][0x360] ;  /* 0x0000d800ff037b82 */ /* 0x000e300000000800 */
[----:B------:R-:W1:Y:S08]  /*0100*/  LDC.64 R4, c[0x0][0x380] ;  /* 0x0000e000ff047b82 */ /* 0x000e700000000a00 */
[----:B------:R-:W2:Y:S01]  /*0110*/  LDC.64 R6, c[0x0][0x388] ;  /* 0x0000e200ff067b82 */ /* 0x000ea20000000a00 */
[----:B0-----:R-:W-:-:S07]  /*0120*/  IMAD R2, R3, UR4, R0 ;  /* 0x0000000403027c24 */ /* 0x001fce000f8e0200 */
[----:B------:R-:W0:Y:S01]  /*0130*/  LDC.64 R8, c[0x0][0x390] ;  /* 0x0000e400ff087b82 */ /* 0x000e220000000a00 */
[----:B------:R-:W3:Y:S01]  /*0140*/  LDCU UR4, c[0x0][0x3a0] ;  /* 0x00007400ff0477ac */ /* 0x000ee20008000800 */
[----:B------:R-:W-:-:S05]  /*0150*/  IMAD.HI.U32 R3, R2, -0x77777777, RZ ;  /* 0x8888888902037827 */ /* 0x000fca00078e00ff */
[----:B------:R-:W-:-:S05]  /*0160*/  SHF.R.U32.HI R11, RZ, 0x3, R3 ;  /* 0x00000003ff0b7819 */ /* 0x000fca0000011603 */
[----:B------:R-:W-:Y:S02]  /*0170*/  IMAD R10, R11, -0xf, R2 ;  /* 0xfffffff10b0a7824 */ /* 0x000fe400078e0202 */
[----:B------:R-:W4:Y:S02]  /*0180*/  LDC.64 R2, c[0x0][0x380] ;  /* 0x0000e000ff027b82 */ /* 0x000f240000000a00 */
[----:B------:R-:W-:-:S04]  /*0190*/  IMAD R13, R10, 0x1ff, RZ ;  /* 0x000001ff0a0d7824 */ /* 0x000fc800078e02ff */
[----:B-1----:R-:W-:-:S06]  /*01a0*/  IMAD.WIDE.U32 R4, R13, 0x4, R4 ;  /* 0x000000040d047825 */ /* 0x002fcc00078e0004 */
[----:B------:R1:W5:Y:S01]  /*01b0*/  LDG.E R4, desc[UR6][R4.64] ;  /* 0x0000000604047981 */ /* 0x000362000c1e1900 */
[----:B---3--:R-:W-:Y:S02]  /*01c0*/  IMAD R11, R10, UR4, R11 ;  /* 0x000000040a0b7c24 */ /* 0x008fe4000f8e020b */
[----:B------:R-:W-:Y:S02]  /*01d0*/  HFMA2 R10, -RZ, RZ, 0, 0 ;  /* 0x00000000ff0a7431 */ /* 0x000fe400000001ff */
[----:B--2---:R-:W-:-:S04]  /*01e0*/  IMAD.WIDE.U32 R6, R11, 0x4, R6 ;  /* 0x000000040b067825 */ /* 0x004fc800078e0006 */
[----:B01----:R-:W-:-:S07]  /*01f0*/  IMAD.WIDE.U32 R8, R11, 0x4, R8 ;  /* 0x000000040b087825 */ /* 0x003fce00078e0008 */
.L_x_4:
[----:B0-----:R-:W2:Y:S01]  /*0200*/  LDG.E R5, desc[UR6][R6.64] ;  /* 0x0000000606057981 */ /* 0x001ea2000c1e1900 */
[----:B------:R-:W-:Y:S01]  /*0210*/  BSSY.RECONVERGENT B1, `(.L_x_2) ;  /* 0x000000d000017945 */ /* 0x000fe20003800200 */
[----:B------:R-:W-:Y:S01]  /*0220*/  IMAD.MOV.U32 R11, RZ, RZ, R10 ;  /* 0x000000ffff0b7224 */ /* 0x000fe200078e000a */
[----:B--2--5:R-:W-:-:S13]  /*0230*/  ISETP.NE.AND P0, PT, R5, R4, PT ;  /* 0x000000040500720c */ /* 0x024fda0003f05270 */
[----:B------:R0:W-:Y:S02]  /*0240*/  @!P0 STG.E desc[UR6][R8.64], R10 ;  /* 0x0000000a08008986 */ /* 0x0001e4000c101906 */
[----:B0-----:R-:W-:Y:S01]  /*0250*/  @!P0 MOV R10, 0x1ff ;  /* 0x000001ff000a8802 */ /* 0x001fe20000000f00 */
[----:B------:R-:W-:Y:S06]  /*0260*/  @!P0 BRA `(.L_x_3) ;  /* 0x00000000001c8947 */ /* 0x000fec0003800000 */
[----:B------:R-:W-:Y:S01]  /*0270*/  ISETP.GE.AND P0, PT, R5, R4, PT ;  /* 0x000000040500720c */ /* 0x000fe20003f06270 */
[C---:B------:R-:W-:Y:S01]  /*0280*/  IMAD.SHL.U32 R4, R11.reuse, 0x2, RZ ;  /* 0x000000020b047824 */ /* 0x040fe200078e00ff */
[----:B------:R-:W-:-:S11]  /*0290*/  LEA R10, R11, 0x1, 0x1 ;  /* 0x000000010b0a7811 */ /* 0x000fd600078e08ff */
[----:B------:R-:W-:-:S05]  /*02a0*/  @P0 IADD3 R10, PT, PT, R4, 0x2, RZ ;  /* 0x00000002040a0810 */ /* 0x000fca0007ffe0ff */
[----:B------:R-:W-:-:S04]  /*02b0*/  IMAD.IADD R5, R13, 0x1, R10 ;  /* 0x000000010d057824 */ /* 0x000fc800078e020a */
[----:B----4-:R-:W-:-:S06]  /*02c0*/  IMAD.WIDE.U32 R4, R5, 0x4, R2 ;  /* 0x0000000405047825 */ /* 0x010fcc00078e0002 */
[----:B------:R0:W5:Y:S02]  /*02d0*/  LDG.E R4, desc[UR6][R4.64] ;  /* 0x0000000604047981 */ /* 0x000164000c1e1900 */
.L_x_3:
[----:B------:R-:W-:Y:S05]  /*02e0*/  BSYNC.RECONVERGENT B1 ;  /* 0x0000000000017941 */ /* 0x000fea0003800200 */
.L_x_2:
[----:B------:R-:W-:-:S13]  /*02f0*/  ISETP.GE.AND P0, PT, R10, 0x1ff, PT ;  /* 0x000001ff0a00780c */ /* 0x000fda0003f06270 */
[----:B------:R-:W-:Y:S05]  /*0300*/  @!P0 BRA `(.L_x_4) ;  /* 0xfffffffc00bc8947 */ /* 0x000fea000383ffff */
.L_x_1:
[----:B------:R-:W-:Y:S05]  /*0310*/  BSYNC.RECONVERGENT B0 ;  /* 0x0000000000007941 */ /* 0x000fea0003800200 */
.L_x_0:
[----:B------:R-:W1:Y:S01]  /*0320*/  S2UR UR4, SR_CTAID.X ;  /* 0x00000000000479c3 */ /* 0x000e620000002500 */
[----:B------:R-:W2:Y:S07]  /*0330*/  LDCU UR5, c[0x0][0x3a0] ;  /* 0x00007400ff0577ac */ /* 0x000eae0008000800 */
[----:B------:R-:W1:Y:S02]  /*0340*/  LDC R9, c[0x0][0x360] ;  /* 0x0000d800ff097b82 */ /* 0x000e640000000800 */
[----:B-1----:R-:W-:-:S06]  /*0350*/  IMAD R9, R9, UR4, R0 ;  /* 0x0000000409097c24 */ /* 0x002fcc000f8e0200 */
[----:B------:R-:W-:Y:S01]  /*0360*/  BAR.SYNC.DEFER_BLOCKING 0x0 ;  /* 0x0000000000007b1d */ /* 0x000fe20000010000 */
[----:B--2---:R-:W-:-:S13]  /*0370*/  ISETP.GE.U32.AND P0, PT, R9, UR5, PT ;  /* 0x0000000509007c0c */ /* 0x004fda000bf06070 */
[----:B------:R-:W-:Y:S05]  /*0380*/  @P0 EXIT ;  /* 0x000000000000094d */ /* 0x000fea0003800000 */
[----:B----4-:R-:W1:Y:S08]  /*0390*/  LDC.64 R2, c[0x0][0x390] ;  /* 0x0000e400ff027b82 */ /* 0x010e700000000a00 */
[----:B0----5:R-:W0:Y:S01]  /*03a0*/  LDC.64 R4, c[0x0][0x398] ;  /* 0x0000e600ff047b82 */ /* 0x021e220000000a00 */
[----:B-1----:R-:W-:-:S05]  /*03b0*/  IMAD.WIDE.U32 R6, R9, 0x4, R2 ;  /* 0x0000000409067825 */ /* 0x002fca00078e0002 */
[----:B------:R-:W2:Y:S01]  /*03c0*/  LDG.E R13, desc[UR6][R6.64] ;  /* 0x00000006060d7981 */ /* 0x000ea2000c1e1900 */
[C---:B------:R-:W-:Y:S01]  /*03d0*/  IADD3 R11, PT, PT, R9.reuse, UR5, RZ ;  /* 0x00000005090b7c10 */ /* 0x040fe2000fffe0ff */
[----:B0-----:R-:W-:-:S04]  /*03e0*/  IMAD.WIDE.U32 R4, R9, 0x4, R4 ;  /* 0x0000000409047825 */ /* 0x001fc800078e0004 */
[C---:B------:R-:W-:Y:S01]  /*03f0*/  IMAD.WIDE.U32 R8, R11.reuse, 0x4, R2 ;  /* 0x000000040b087825 */ /* 0x040fe200078e0002 */
[----:B--2---:R0:W-:Y:S05]  /*0400*/  STG.E desc[UR6][R4.64], R13 ;  /* 0x0000000d04007986 */ /* 0x0041ea000c101906 */
[----:B------:R-:W2:Y:S01]  /*0410*/  LDG.E R8, desc[UR6][R8.64] ;  /* 0x0000000608087981 */ /* 0x000ea2000c1e1900 */
[----:B------:R-:W-:-:S04]  /*0420*/  VIADD R17, R11, UR5 ;  /* 0x000000050b117c36 */ /* 0x000fc80008000000 */
[----:B------:R-:W-:Y:S01]  /*0430*/  IMAD.WIDE.U32 R10, R17, 0x4, R2 ;  /* 0x00000004110a7825 */ /* 0x000fe200078e0002 */
[----:B--2---:R-:W-:-:S05]  /*0440*/  LOP3.LUT R15, R8, R13, RZ, 0xc0, !PT ;  /* 0x0000000d080f7212 */ /* 0x004fca00078ec0ff */
[----:B------:R1:W-:Y:S04]  /*0450*/  STG.E desc[UR6][R4.64], R15 ;  /* 0x0000000f04007986 */ /* 0x0003e8000c101906 */
[----:B------:R-:W2:Y:S01]  /*0460*/  LDG.E R10, desc[UR6][R10.64] ;  /* 0x000000060a0a7981 */ /* 0x000ea2000c1e1900 */
[----:B------:R-:W-:-:S05]  /*0470*/  IADD3 R19, PT, PT, R17, UR5, RZ ;  /* 0x0000000511137c10 */ /* 0x000fca000fffe0ff */
[----:B------:R-:W-:Y:S01]  /*0480*/  IMAD.WIDE.U32 R6, R19, 0x4, R2 ;  /* 0x0000000413067825 */ /* 0x000fe200078e0002 */
[----:B--2---:R-:W-:-:S05]  /*0490*/  LOP3.LUT R17, R10, R15, RZ, 0xc0, !PT ;  /* 0x0000000f0a117212 */ /* 0x004fca00078ec0ff */
[----:B------:R2:W-:Y:S04]  /*04a0*/  STG.E desc[UR6][R4.64], R17 ;  /* 0x0000001104007986 */ /* 0x0005e8000c101906 */
[----:B------:R-:W0:Y:S01]  /*04b0*/  LDG.E R6, desc[UR6][R6.64] ;  /* 0x0000000606067981 */ /* 0x000e22000c1e1900 */
[----:B------:R-:W-:-:S04]  /*04c0*/  VIADD R19, R19, UR5 ;  /* 0x0000000513137c36 */ /* 0x000fc80008000000 */
[----:B------:R-:W-:Y:S01]  /*04d0*/  IMAD.WIDE.U32 R8, R19, 0x4, R2 ;  /* 0x0000000413087825 */ /* 0x000fe200078e0002 */
[----:B0-----:R-:W-:-:S05]  /*04e0*/  LOP3.LUT R13, R6, R17, RZ, 0xc0, !PT ;  /* 0x00000011060d7212 */ /* 0x001fca00078ec0ff */
[----:B------:R0:W-:Y:S04]  /*04f0*/  STG.E desc[UR6][R4.64], R13 ;  /* 0x0000000d04007986 */ /* 0x0001e8000c101906 */
[----:B------:R-:W1:Y:S01]  /*0500*/  LDG.E R8, desc[UR6][R8.64] ;  /* 0x0000000608087981 */ /* 0x000e62000c1e1900 */
[----:B------:R-:W-:-:S05]  /*0510*/  IADD3 R19, PT, PT, R19, UR5, RZ ;  /* 0x0000000513137c10 */ /* 0x000fca000fffe0ff */
[----:B------:R-:W-:Y:S01]  /*0520*/  IMAD.WIDE.U32 R10, R19, 0x4, R2 ;  /* 0x00000004130a7825 */ /* 0x000fe200078e0002 */
[----:B-1----:R-:W-:-:S05]  /*0530*/  LOP3.LUT R15, R8, R13, RZ, 0xc0, !PT ;  /* 0x0000000d080f7212 */ /* 0x002fca00078ec0ff */
[----:B------:R1:W-:Y:S04]  /*0540*/  STG.E desc[UR6][R4.64], R15 ;  /* 0x0000000f04007986 */ /* 0x0003e8000c101906 */
[----:B------:R-:W2:Y:S01]  /*0550*/  LDG.E R10, desc[UR6][R10.64] ;  /* 0x000000060a0a7981 */ /* 0x000ea2000c1e1900 */
[----:B------:R-:W-:-:S04]  /*0560*/  VIADD R19, R19, UR5 ;  /* 0x0000000513137c36 */ /* 0x000fc80008000000 */
[----:B------:R-:W-:Y:S01]  /*0570*/  IMAD.WIDE.U32 R6, R19, 0x4, R2 ;  /* 0x0000000413067825 */ /* 0x000fe200078e0002 */
[----:B--2---:R-:W-:-:S05]  /*0580*/  LOP3.LUT R17, R10, R15, RZ, 0xc0, !PT ;  /* 0x0000000f0a117212 */ /* 0x004fca00078ec0ff */
[----:B------:R2:W-:Y:S04]  /*0590*/  STG.E desc[UR6][R4.64], R17 ;  /* 0x0000001104007986 */ /* 0x0005e8000c101906 */
[----:B------:R-:W0:Y:S01]  /*05a0*/  LDG.E R6, desc[UR6][R6.64] ;  /* 0x0000000606067981 */ /* 0x000e22000c1e1900 */
[----:B------:R-:W-:-:S05]  /*05b0*/  IADD3 R19, PT, PT, R19, UR5, RZ ;  /* 0x0000000513137c10 */ /* 0x000fca000fffe0ff */
        /* <DEDUP_REMOVED lines=22> */
[----:B------:R-:W-:Y:S04]  /*0720*/  STG.E desc[UR6][R4.64], R15 ;  /* 0x0000000f04007986 */ /* 0x000fe8000c101906 */
[----:B------:R-:W2:Y:S01]  /*0730*/  LDG.E R10, desc[UR6][R10.64] ;  /* 0x000000060a0a7981 */ /* 0x000ea2000c1e1900 */
[----:B------:R-:W-:-:S04]  /*0740*/  VIADD R19, R19, UR5 ;  /* 0x0000000513137c36 */ /* 0x000fc80008000000 */
[----:B------:R-:W-:Y:S01]  /*0750*/  IMAD.WIDE.U32 R6, R19, 0x4, R2 ;  /* 0x0000000413067825 */ /* 0x000fe200078e0002 */
[----:B--2---:R-:W-:-:S05]  /*0760*/  LOP3.LUT R17, R10, R15, RZ, 0xc0, !PT ;  /* 0x0000000f0a117212 */ /* 0x004fca00078ec0ff */
[----:B------:R-:W-:Y:S04]  /*0770*/  STG.E desc[UR6][R4.64], R17 ;  /* 0x0000001104007986 */ /* 0x000fe8000c101906 */
[----:B------:R-:W0:Y:S01]  /*0780*/  LDG.E R6, desc[UR6][R6.64] ;  /* 0x0000000606067981 */ /* 0x000e22000c1e1900 */
[----:B------:R-:W-:-:S05]  /*0790*/  IADD3 R19, PT, PT, R19, UR5, RZ ;  /* 0x0000000513137c10 */ /* 0x000fca000fffe0ff */
[----:B------:R-:W-:Y:S01]  /*07a0*/  IMAD.WIDE.U32 R8, R19, 0x4, R2 ;  /* 0x0000000413087825 */ /* 0x000fe200078e0002 */
[----:B0-----:R-:W-:-:S05]  /*07b0*/  LOP3.LUT R13, R6, R17, RZ, 0xc0, !PT ;  /* 0x00000011060d7212 */ /* 0x001fca00078ec0ff */
[----:B------:R-:W-:Y:S04]  /*07c0*/  STG.E desc[UR6][R4.64], R13 ;  /* 0x0000000d04007986 */ /* 0x000fe8000c101906 */
[----:B------:R-:W2:Y:S01]  /*07d0*/  LDG.E R8, desc[UR6][R8.64] ;  /* 0x0000000608087981 */ /* 0x000ea2000c1e1900 */
[----:B------:R-:W-:-:S05]  /*07e0*/  IADD3 R19, PT, PT, R19, UR5, RZ ;  /* 0x0000000513137c10 */ /* 0x000fca000fffe0ff */
[----:B------:R-:W-:Y:S01]  /*07f0*/  IMAD.WIDE.U32 R2, R19, 0x4, R2 ;  /* 0x0000000413027825 */ /* 0x000fe200078e0002 */
[----:B--2---:R-:W-:-:S05]  /*0800*/  LOP3.LUT R11, R8, R13, RZ, 0xc0, !PT ;  /* 0x0000000d080b7212 */ /* 0x004fca00078ec0ff */
[----:B------:R-:W-:Y:S04]  /*0810*/  STG.E desc[UR6][R4.64], R11 ;  /* 0x0000000b04007986 */ /* 0x000fe8000c101906 */
[----:B------:R-:W2:Y:S02]  /*0820*/  LDG.E R2, desc[UR6][R2.64] ;  /* 0x0000000602027981 */ /* 0x000ea4000c1e1900 */
[----:B--2---:R-:W-:-:S05]  /*0830*/  LOP3.LUT R7, R2, R11, RZ, 0xc0, !PT ;  /* 0x0000000b02077212 */ /* 0x004fca00078ec0ff */
[----:B------:R-:W-:Y:S01]  /*0840*/  STG.E desc[UR6][R4.64], R7 ;  /* 0x0000000704007986 */ /* 0x000fe2000c101906 */
[----:B------:R-:W-:Y:S05]  /*0850*/  EXIT ;  /* 0x000000000000794d */ /* 0x000fea0003800000 */
.L_x_5:
[----:B------:R-:W-:-:S00]  /*0860*/  BRA `(.L_x_5) ;  /* 0xfffffffc00fc7947 */ /* 0x000fc0000383ffff */
[----:B------:R-:W-:-:S00]  /*0870*/  NOP ;  /* 0x0000000000007918 */ /* 0x000fc00000000000 */
        /* <DEDUP_REMOVED lines=8> */
.L_x_6:


//--------------------- .nv.shared.reserved.0     --------------------------
	.section	.nv.shared.reserved.0,"aw",@nobits
	.weak		__nv_reservedSMEM_offset_0_alias
	.size		__nv_reservedSMEM_offset_0_alias, 0, 64
	.other		__nv_reservedSMEM_offset_0_alias,@"STO_CUDA_RESERVED_SHARED STV_DEFAULT"
__nv_reservedSMEM_offset_0_alias:
	.zero		0
	.zero		64


//--------------------- .nv.constant0._Z15packet_classifyPiS_S_S_ii --------------------------
	.section	.nv.constant0._Z15packet_classifyPiS_S_S_ii,"a",@progbits
	.sectionflags	@""
	.align	4
.nv.constant0._Z15packet_classifyPiS_S_S_ii:
	.zero		936


//--------------------- SYMBOLS --------------------------

	.type		.nv.reservedSmem.offset0,@object
	.size		.nv.reservedSmem.offset0,0x4
